	.headerflags	@"EF_CUDA_TEXMODE_UNIFIED EF_CUDA_64BIT_ADDRESS EF_CUDA_ACCELERATORS EF_CUDA_SM90 EF_CUDA_VIRTUAL_SM(EF_CUDA_SM90)"
	.elftype	@"ET_EXEC"


//--------------------- .nv.info                  --------------------------
	.section	.nv.info,"",@"SHT_CUDA_INFO"
	.align	4


	//----- nvinfo : EIATTR_REGCOUNT
	.align		4
        /*0000*/ 	.byte	0x04, 0x2f
        /*0002*/ 	.short	(.L_1 - .L_0)
	.align		4
.L_0:
        /*0004*/ 	.word	index@(triton_poi_fused__to_copy_arange_clamp_mul_sub_36)
        /*0008*/ 	.word	0x0000000c


	//----- nvinfo : EIATTR_MIN_STACK_SIZE
	.align		4
.L_1:
        /*000c*/ 	.byte	0x04, 0x12
        /*000e*/ 	.short	(.L_3 - .L_2)
	.align		4
.L_2:
        /*0010*/ 	.word	index@(triton_poi_fused__to_copy_arange_clamp_mul_sub_36)
        /*0014*/ 	.word	0x00000000


	//----- nvinfo : EIATTR_FRAME_SIZE
	.align		4
.L_3:
        /*0018*/ 	.byte	0x04, 0x11
        /*001a*/ 	.short	(.L_5 - .L_4)
	.align		4
.L_4:
        /*001c*/ 	.word	index@(triton_poi_fused__to_copy_arange_clamp_mul_sub_36)
        /*0020*/ 	.word	0x00000000


	//----- nvinfo : EIATTR_MIN_STACK_SIZE
	.align		4
.L_5:
        /*0024*/ 	.byte	0x04, 0x12
        /*0026*/ 	.short	(.L_7 - .L_6)
	.align		4
.L_6:
        /*0028*/ 	.word	index@(triton_poi_fused__to_copy_arange_clamp_mul_sub_36)
        /*002c*/ 	.word	0x00000000
.L_7:


//--------------------- .nv.info.triton_poi_fused__to_copy_arange_clamp_mul_sub_36 --------------------------
	.section	.nv.info.triton_poi_fused__to_copy_arange_clamp_mul_sub_36,"",@"SHT_CUDA_INFO"
	.sectionflags	@""
	.align	4


	//----- nvinfo : EIATTR_CUDA_API_VERSION
	.align		4
        /*0000*/ 	.byte	0x04, 0x37
        /*0002*/ 	.short	(.L_9 - .L_8)
.L_8:
        /*0004*/ 	.word	0x0000007c


	//----- nvinfo : EIATTR_KPARAM_INFO
	.align		4
.L_9:
        /*0008*/ 	.byte	0x04, 0x17
        /*000a*/ 	.short	(.L_11 - .L_10)
.L_10:
        /*000c*/ 	.word	0x00000000
        /*0010*/ 	.short	0x0001
        /*0012*/ 	.short	0x0008
        /*0014*/ 	.byte	0x00, 0xf0, 0x11, 0x00


	//----- nvinfo : EIATTR_KPARAM_INFO
	.align		4
.L_11:
        /*0018*/ 	.byte	0x04, 0x17
        /*001a*/ 	.short	(.L_13 - .L_12)
.L_12:
        /*001c*/ 	.word	0x00000000
        /*0020*/ 	.short	0x0000
        /*0022*/ 	.short	0x0000
        /*0024*/ 	.byte	0x00, 0xf4, 0x21, 0x00


	//----- nvinfo : EIATTR_SPARSE_MMA_MASK
	.align		4
.L_13:
        /*0028*/ 	.byte	0x03, 0x50
        /*002a*/ 	.short	0x0000


	//----- nvinfo : EIATTR_MAXREG_COUNT
	.align		4
        /*002c*/ 	.byte	0x03, 0x1b
        /*002e*/ 	.short	0x00ff


	//----- nvinfo : EIATTR_EXIT_INSTR_OFFSETS
	.align		4
        /*0030*/ 	.byte	0x04, 0x1c
        /*0032*/ 	.short	(.L_15 - .L_14)


	//   ....[0]....
.L_14:
        /*0034*/ 	.word	0x00000160


	//   ....[1]....
        /*0038*/ 	.word	0x00000190


	//----- nvinfo : EIATTR_REQNTID
	.align		4
.L_15:
        /*003c*/ 	.byte	0x04, 0x10
        /*003e*/ 	.short	(.L_17 - .L_16)
.L_16:
        /*0040*/ 	.word	0x00000020
        /*0044*/ 	.word	0x00000001
        /*0048*/ 	.word	0x00000001


	//----- nvinfo : EIATTR_CBANK_PARAM_SIZE
	.align		4
.L_17:
        /*004c*/ 	.byte	0x03, 0x19
        /*004e*/ 	.short	0x000c


	//----- nvinfo : EIATTR_PARAM_CBANK
	.align		4
        /*0050*/ 	.byte	0x04, 0x0a
        /*0052*/ 	.short	(.L_19 - .L_18)
	.align		4
.L_18:
        /*0054*/ 	.word	index@(.nv.constant0.triton_poi_fused__to_copy_arange_clamp_mul_sub_36)
        /*0058*/ 	.short	0x0210
        /*005a*/ 	.short	0x000c


	//----- nvinfo : EIATTR_SW_WAR
	.align		4
.L_19:
        /*005c*/ 	.byte	0x04, 0x36
        /*005e*/ 	.short	(.L_21 - .L_20)
.L_20:
        /*0060*/ 	.word	0x00000008
.L_21:


//--------------------- .nv.callgraph             --------------------------
	.section	.nv.callgraph,"",@"SHT_CUDA_CALLGRAPH"
	.align	4
	.sectionentsize	8
	.align		4
        /*0000*/ 	.word	0x00000000
	.align		4
        /*0004*/ 	.word	0xffffffff
	.align		4
        /*0008*/ 	.word	0x00000000
	.align		4
        /*000c*/ 	.word	0xfffffffe
	.align		4
        /*0010*/ 	.word	0x00000000
	.align		4
        /*0014*/ 	.word	0xfffffffd
	.align		4
        /*0018*/ 	.word	0x00000000
	.align		4
        /*001c*/ 	.word	0xfffffffc


//--------------------- .text.triton_poi_fused__to_copy_arange_clamp_mul_sub_36 --------------------------
	.section	.text.triton_poi_fused__to_copy_arange_clamp_mul_sub_36,"ax",@progbits
	.align	128
        .global         triton_poi_fused__to_copy_arange_clamp_mul_sub_36
        .type           triton_poi_fused__to_copy_arange_clamp_mul_sub_36,@function
        .size           triton_poi_fused__to_copy_arange_clamp_mul_sub_36,(.L_x_1 - triton_poi_fused__to_copy_arange_clamp_mul_sub_36)
        .other          triton_poi_fused__to_copy_arange_clamp_mul_sub_36,@"STO_CUDA_ENTRY STV_DEFAULT"
triton_poi_fused__to_copy_arange_clamp_mul_sub_36:
.text.triton_poi_fused__to_copy_arange_clamp_mul_sub_36:
[----:B------:R-:W0:Y:S02]  /*0000*/  LDC R1, c[0x0][0x28] ;  /* 0x00000a00ff017b82 */ /* 0x000e240000000800 */
[----:B------:R-:W1:Y:S01]  /*0010*/  S2R R0, SR_TID.X ;  /* 0x0000000000007919 */ /* 0x000e620000002100 */
[----:B------:R-:W2:Y:S01]  /*0020*/  S2R R5, SR_CTAID.X ;  /* 0x0000000000057919 */ /* 0x000ea20000002500 */
[----:B-1----:R-:W-:-:S05]  /*0030*/  IMAD.SHL.U32 R0, R0, 0x2, RZ ;  /* 0x0000000200007824 */ /* 0x002fca00078e00ff */
[----:B------:R-:W-:-:S05]  /*0040*/  LOP3.LUT R0, R0, 0x3e, RZ, 0xc0, !PT ;  /* 0x0000003e00007812 */ /* 0x000fca00078ec0ff */
[----:B--2---:R-:W-:-:S04]  /*0050*/  IMAD R5, R5, 0x40, R0 ;  /* 0x0000004005057824 */ /* 0x004fc800078e0200 */
[C---:B------:R-:W-:Y:S01]  /*0060*/  VIADD R0, R5.reuse, 0x1 ;  /* 0x0000000105007836 */ /* 0x040fe20000000000 */
[----:B------:R-:W-:Y:S02]  /*0070*/  I2FP.F32.S32 R2, R5 ;  /* 0x0000000500027245 */ /* 0x000fe40000201400 */
[----:B------:R-:W-:Y:S02]  /*0080*/  ISETP.GE.AND P0, PT, R5, 0x40, PT ;  /* 0x000000400500780c */ /* 0x000fe40003f06270 */
[----:B------:R-:W-:Y:S01]  /*0090*/  I2FP.F32.S32 R0, R0 ;  /* 0x0000000000007245 */ /* 0x000fe20000201400 */
[----:B------:R-:W-:-:S04]  /*00a0*/  FMUL R2, R2, 0.063492067158222198486 ;  /* 0x3d82082102027820 */ /* 0x000fc80000400000 */
[----:B------:R-:W-:Y:S01]  /*00b0*/  FMUL R0, R0, 0.063492067158222198486 ;  /* 0x3d82082100007820 */ /* 0x000fe20000400000 */
[----:B------:R-:W-:Y:S02]  /*00c0*/  FMNMX R4, RZ, R2, !PT ;  /* 0x00000002ff047209 */ /* 0x000fe40007800000 */
[----:B------:R-:W1:Y:S02]  /*00d0*/  LDC.64 R2, c[0x0][0x210] ;  /* 0x00008400ff027b82 */ /* 0x000e640000000a00 */
[----:B------:R-:W-:Y:S01]  /*00e0*/  FMNMX R0, RZ, R0, !PT ;  /* 0x00000000ff007209 */ /* 0x000fe20007800000 */
[----:B------:R-:W2:Y:S08]  /*00f0*/  F2I.TRUNC.NTZ R6, R4 ;  /* 0x0000000400067305 */ /* 0x000eb0000020f100 */
[----:B------:R-:W3:Y:S01]  /*0100*/  F2I.TRUNC.NTZ R7, R0 ;  /* 0x0000000000077305 */ /* 0x000ee2000020f100 */
[----:B--2---:R-:W-:-:S05]  /*0110*/  I2FP.F32.S32 R9, R6 ;  /* 0x0000000600097245 */ /* 0x004fca0000201400 */
[----:B------:R-:W-:Y:S01]  /*0120*/  FADD.SAT R6, R4, -R9 ;  /* 0x8000000904067221 */ /* 0x000fe20000002000 */
[----:B-1----:R-:W-:Y:S01]  /*0130*/  IMAD.WIDE R2, R5, 0x4, R2 ;  /* 0x0000000405027825 */ /* 0x002fe200078e0202 */
[----:B---3--:R-:W-:-:S05]  /*0140*/  I2FP.F32.S32 R7, R7 ;  /* 0x0000000700077245 */ /* 0x008fca0000201400 */
[----:B------:R-:W-:Y:S01]  /*0150*/  FADD.SAT R7, R0, -R7 ;  /* 0x8000000700077221 */ /* 0x000fe20000002000 */
[----:B------:R-:W-:Y:S06]  /*0160*/  @P0 EXIT ;  /* 0x000000000000094d */ /* 0x000fec0003800000 */
[----:B------:R-:W-:Y:S02]  /*0170*/  ULDC.64 UR4, c[0x0][0x208] ;  /* 0x0000820000047ab9 */ /* 0x000fe40000000a00 */
[----:B------:R-:W-:Y:S01]  /*0180*/  STG.E.64 desc[UR4][R2.64], R6 ;  /* 0x0000000602007986 */ /* 0x000fe2000c101b04 */
[----:B------:R-:W-:Y:S05]  /*0190*/  EXIT ;  /* 0x000000000000794d */ /* 0x000fea0003800000 */
.L_x_0:
[----:B------:R-:W-:-:S00]  /*01a0*/  BRA `(.L_x_0) ;  /* 0xfffffffc00fc7947 */ /* 0x000fc0000383ffff */
[----:B------:R-:W-:-:S00]  /*01b0*/  NOP ;  /* 0x0000000000007918 */ /* 0x000fc00000000000 */
        /* <DEDUP_REMOVED lines=12> */
.L_x_1:


//--------------------- .nv.constant0.triton_poi_fused__to_copy_arange_clamp_mul_sub_36 --------------------------
	.section	.nv.constant0.triton_poi_fused__to_copy_arange_clamp_mul_sub_36,"a",@progbits
	.sectionflags	@""
	.align	4
.nv.constant0.triton_poi_fused__to_copy_arange_clamp_mul_sub_36:
	.zero		540
